	.headerflags	@"EF_CUDA_TEXMODE_UNIFIED EF_CUDA_64BIT_ADDRESS EF_CUDA_ACCELERATORS EF_CUDA_SM90 EF_CUDA_VIRTUAL_SM(EF_CUDA_SM90)"
	.elftype	@"ET_EXEC"


//--------------------- .nv.info                  --------------------------
	.section	.nv.info,"",@"SHT_CUDA_INFO"
	.align	4


	//----- nvinfo : EIATTR_REGCOUNT
	.align		4
        /*0000*/ 	.byte	0x04, 0x2f
        /*0002*/ 	.short	(.L_1 - .L_0)
	.align		4
.L_0:
        /*0004*/ 	.word	index@(triton_poi_fused_convolution_relu_2)
        /*0008*/ 	.word	0x00000028


	//----- nvinfo : EIATTR_MIN_STACK_SIZE
	.align		4
.L_1:
        /*000c*/ 	.byte	0x04, 0x12
        /*000e*/ 	.short	(.L_3 - .L_2)
	.align		4
.L_2:
        /*0010*/ 	.word	index@(triton_poi_fused_convolution_relu_2)
        /*0014*/ 	.word	0x00000000


	//----- nvinfo : EIATTR_FRAME_SIZE
	.align		4
.L_3:
        /*0018*/ 	.byte	0x04, 0x11
        /*001a*/ 	.short	(.L_5 - .L_4)
	.align		4
.L_4:
        /*001c*/ 	.word	index@(triton_poi_fused_convolution_relu_2)
        /*0020*/ 	.word	0x00000000


	//----- nvinfo : EIATTR_MIN_STACK_SIZE
	.align		4
.L_5:
        /*0024*/ 	.byte	0x04, 0x12
        /*0026*/ 	.short	(.L_7 - .L_6)
	.align		4
.L_6:
        /*0028*/ 	.word	index@(triton_poi_fused_convolution_relu_2)
        /*002c*/ 	.word	0x00000000
.L_7:


//--------------------- .nv.info.triton_poi_fused_convolution_relu_2 --------------------------
	.section	.nv.info.triton_poi_fused_convolution_relu_2,"",@"SHT_CUDA_INFO"
	.sectionflags	@""
	.align	4


	//----- nvinfo : EIATTR_CUDA_API_VERSION
	.align		4
        /*0000*/ 	.byte	0x04, 0x37
        /*0002*/ 	.short	(.L_9 - .L_8)
.L_8:
        /*0004*/ 	.word	0x0000007c


	//----- nvinfo : EIATTR_KPARAM_INFO
	.align		4
.L_9:
        /*0008*/ 	.byte	0x04, 0x17
        /*000a*/ 	.short	(.L_11 - .L_10)
.L_10:
        /*000c*/ 	.word	0x00000000
        /*0010*/ 	.short	0x0004
        /*0012*/ 	.short	0x001c
        /*0014*/ 	.byte	0x00, 0xf0, 0x11, 0x00


	//----- nvinfo : EIATTR_KPARAM_INFO
	.align		4
.L_11:
        /*0018*/ 	.byte	0x04, 0x17
        /*001a*/ 	.short	(.L_13 - .L_12)
.L_12:
        /*001c*/ 	.word	0x00000000
        /*0020*/ 	.short	0x0003
        /*0022*/ 	.short	0x0018
        /*0024*/ 	.byte	0x00, 0xf0, 0x11, 0x00


	//----- nvinfo : EIATTR_KPARAM_INFO
	.align		4
.L_13:
        /*0028*/ 	.byte	0x04, 0x17
        /*002a*/ 	.short	(.L_15 - .L_14)
.L_14:
        /*002c*/ 	.word	0x00000000
        /*0030*/ 	.short	0x0002
        /*0032*/ 	.short	0x0010
        /*0034*/ 	.byte	0x00, 0xf4, 0x21, 0x00


	//----- nvinfo : EIATTR_KPARAM_INFO
	.align		4
.L_15:
        /*0038*/ 	.byte	0x04, 0x17
        /*003a*/ 	.short	(.L_17 - .L_16)
.L_16:
        /*003c*/ 	.word	0x00000000
        /*0040*/ 	.short	0x0001
        /*0042*/ 	.short	0x0008
        /*0044*/ 	.byte	0x00, 0xf4, 0x21, 0x00


	//----- nvinfo : EIATTR_KPARAM_INFO
	.align		4
.L_17:
        /*0048*/ 	.byte	0x04, 0x17
        /*004a*/ 	.short	(.L_19 - .L_18)
.L_18:
        /*004c*/ 	.word	0x00000000
        /*0050*/ 	.short	0x0000
        /*0052*/ 	.short	0x0000
        /*0054*/ 	.byte	0x00, 0xf4, 0x21, 0x00


	//----- nvinfo : EIATTR_SPARSE_MMA_MASK
	.align		4
.L_19:
        /*0058*/ 	.byte	0x03, 0x50
        /*005a*/ 	.short	0x0000


	//----- nvinfo : EIATTR_MAXREG_COUNT
	.align		4
        /*005c*/ 	.byte	0x03, 0x1b
        /*005e*/ 	.short	0x00ff


	//----- nvinfo : EIATTR_EXIT_INSTR_OFFSETS
	.align		4
        /*0060*/ 	.byte	0x04, 0x1c
        /*0062*/ 	.short	(.L_21 - .L_20)


	//   ....[0]....
.L_20:
        /*0064*/ 	.word	0x00001740


	//   ....[1]....
        /*0068*/ 	.word	0x00001760


	//----- nvinfo : EIATTR_REQNTID
	.align		4
.L_21:
        /*006c*/ 	.byte	0x04, 0x10
        /*006e*/ 	.short	(.L_23 - .L_22)
.L_22:
        /*0070*/ 	.word	0x00000100
        /*0074*/ 	.word	0x00000001
        /*0078*/ 	.word	0x00000001


	//----- nvinfo : EIATTR_CBANK_PARAM_SIZE
	.align		4
.L_23:
        /*007c*/ 	.byte	0x03, 0x19
        /*007e*/ 	.short	0x0020


	//----- nvinfo : EIATTR_PARAM_CBANK
	.align		4
        /*0080*/ 	.byte	0x04, 0x0a
        /*0082*/ 	.short	(.L_25 - .L_24)
	.align		4
.L_24:
        /*0084*/ 	.word	index@(.nv.constant0.triton_poi_fused_convolution_relu_2)
        /*0088*/ 	.short	0x0210
        /*008a*/ 	.short	0x0020


	//----- nvinfo : EIATTR_SW_WAR
	.align		4
.L_25:
        /*008c*/ 	.byte	0x04, 0x36
        /*008e*/ 	.short	(.L_27 - .L_26)
.L_26:
        /*0090*/ 	.word	0x00000008
.L_27:


//--------------------- .nv.callgraph             --------------------------
	.section	.nv.callgraph,"",@"SHT_CUDA_CALLGRAPH"
	.align	4
	.sectionentsize	8
	.align		4
        /*0000*/ 	.word	0x00000000
	.align		4
        /*0004*/ 	.word	0xffffffff
	.align		4
        /*0008*/ 	.word	0x00000000
	.align		4
        /*000c*/ 	.word	0xfffffffe
	.align		4
        /*0010*/ 	.word	0x00000000
	.align		4
        /*0014*/ 	.word	0xfffffffd
	.align		4
        /*0018*/ 	.word	0x00000000
	.align		4
        /*001c*/ 	.word	0xfffffffc


//--------------------- .text.triton_poi_fused_convolution_relu_2 --------------------------
	.section	.text.triton_poi_fused_convolution_relu_2,"ax",@progbits
	.sectionflags	@"SHF_BARRIERS=1"
	.align	128
        .global         triton_poi_fused_convolution_relu_2
        .type           triton_poi_fused_convolution_relu_2,@function
        .size           triton_poi_fused_convolution_relu_2,(.L_x_1 - triton_poi_fused_convolution_relu_2)
        .other          triton_poi_fused_convolution_relu_2,@"STO_CUDA_ENTRY STV_DEFAULT"
triton_poi_fused_convolution_relu_2:
.text.triton_poi_fused_convolution_relu_2:
[----:B------:R-:W0:Y:S01]  /*0000*/  LDC R1, c[0x0][0x28] ;  /* 0x00000a00ff017b82 */ /* 0x000e220000000800 */
[----:B------:R-:W1:Y:S01]  /*0010*/  S2R R4, SR_TID.X ;  /* 0x0000000000047919 */ /* 0x000e620000002100 */
[----:B------:R-:W-:Y:S02]  /*0020*/  CS2R R28, SRZ ;  /* 0x00000000001c7805 */ /* 0x000fe4000001ff00 */
[----:B------:R-:W-:Y:S01]  /*0030*/  CS2R R30, SRZ ;  /* 0x00000000001e7805 */ /* 0x000fe2000001ff00 */
[----:B------:R-:W-:Y:S01]  /*0040*/  ULDC.64 UR6, c[0x0][0x208] ;  /* 0x0000820000067ab9 */ /* 0x000fe20000000a00 */
[----:B------:R-:W2:Y:S01]  /*0050*/  S2R R21, SR_CTAID.Y ;  /* 0x0000000000157919 */ /* 0x000ea20000002600 */
[----:B------:R-:W-:Y:S02]  /*0060*/  CS2R R24, SRZ ;  /* 0x0000000000187805 */ /* 0x000fe4000001ff00 */
[----:B------:R-:W-:Y:S02]  /*0070*/  CS2R R26, SRZ ;  /* 0x00000000001a7805 */ /* 0x000fe4000001ff00 */
[----:B------:R-:W-:Y:S01]  /*0080*/  CS2R R12, SRZ ;  /* 0x00000000000c7805 */ /* 0x000fe2000001ff00 */
[----:B------:R-:W3:Y:S01]  /*0090*/  S2R R19, SR_CTAID.X ;  /* 0x0000000000137919 */ /* 0x000ee20000002500 */
[----:B------:R-:W-:Y:S01]  /*00a0*/  CS2R R14, SRZ ;  /* 0x00000000000e7805 */ /* 0x000fe2000001ff00 */
[----:B-1----:R-:W-:-:S05]  /*00b0*/  IMAD.SHL.U32 R0, R4, 0x4, RZ ;  /* 0x0000000404007824 */ /* 0x002fca00078e00ff */
[----:B------:R-:W-:Y:S01]  /*00c0*/  LOP3.LUT R0, R0, 0xfc, RZ, 0xc0, !PT ;  /* 0x000000fc00007812 */ /* 0x000fe200078ec0ff */
[----:B---3--:R-:W-:-:S03]  /*00d0*/  IMAD.SHL.U32 R19, R19, 0x10, RZ ;  /* 0x0000001013137824 */ /* 0x008fc600078e00ff */
[----:B--2---:R-:W-:Y:S02]  /*00e0*/  PRMT R2, R0, 0x6540, R21 ;  /* 0x0000654000027816 */ /* 0x004fe40000000015 */
[----:B------:R-:W-:Y:S02]  /*00f0*/  SHF.R.U32.HI R0, RZ, 0x6, R4 ;  /* 0x00000006ff007819 */ /* 0x000fe40000011604 */
[----:B------:R-:W-:Y:S02]  /*0100*/  SHF.R.S32.HI R3, RZ, 0x1f, R2 ;  /* 0x0000001fff037819 */ /* 0x000fe40000011402 */
[----:B------:R-:W-:Y:S02]  /*0110*/  ISETP.GE.AND P0, PT, R2, 0x100, PT ;  /* 0x000001000200780c */ /* 0x000fe40003f06270 */
[----:B------:R-:W-:Y:S02]  /*0120*/  LEA.HI R3, R3, R2, RZ, 0x6 ;  /* 0x0000000203037211 */ /* 0x000fe400078f30ff */
[----:B------:R-:W-:-:S02]  /*0130*/  SGXT.U32 R0, R0, 0x2 ;  /* 0x000000020000781a */ /* 0x000fc40000000000 */
[----:B------:R-:W-:Y:S02]  /*0140*/  LOP3.LUT R5, R3, 0xffffffc0, RZ, 0xc0, !PT ;  /* 0xffffffc003057812 */ /* 0x000fe400078ec0ff */
[----:B------:R-:W-:Y:S02]  /*0150*/  SHF.R.S32.HI R3, RZ, 0x6, R3 ;  /* 0x00000006ff037819 */ /* 0x000fe40000011403 */
[----:B------:R-:W-:Y:S01]  /*0160*/  LOP3.LUT R7, R19, 0x8, R0, 0xfe, !PT ;  /* 0x0000000813077812 */ /* 0x000fe200078efe00 */
[----:B------:R-:W-:Y:S01]  /*0170*/  IMAD.IADD R6, R2, 0x1, -R5 ;  /* 0x0000000102067824 */ /* 0x000fe200078e0a05 */
[----:B------:R-:W-:Y:S02]  /*0180*/  LOP3.LUT R5, R19, R0, RZ, 0xfc, !PT ;  /* 0x0000000013057212 */ /* 0x000fe400078efcff */
[----:B------:R-:W-:Y:S01]  /*0190*/  ISETP.LT.AND P3, PT, R7, 0xe1, !P0 ;  /* 0x000000e10700780c */ /* 0x000fe20004761270 */
[----:B------:R-:W-:Y:S01]  /*01a0*/  IMAD R9, R3, 0x3840, R6 ;  /* 0x0000384003097824 */ /* 0x000fe200078e0206 */
[----:B------:R-:W-:Y:S01]  /*01b0*/  LOP3.LUT R6, R19, 0x4, R0, 0xfe, !PT ;  /* 0x0000000413067812 */ /* 0x000fe200078efe00 */
[----:B------:R-:W1:Y:S01]  /*01c0*/  LDC.64 R2, c[0x0][0x210] ;  /* 0x00008400ff027b82 */ /* 0x000e620000000a00 */
[C---:B------:R-:W-:Y:S01]  /*01d0*/  ISETP.LT.AND P1, PT, R5.reuse, 0xe1, !P0 ;  /* 0x000000e10500780c */ /* 0x040fe20004721270 */
[--C-:B------:R-:W-:Y:S01]  /*01e0*/  IMAD R5, R5, 0x40, R9.reuse ;  /* 0x0000004005057824 */ /* 0x100fe200078e0209 */
[C---:B------:R-:W-:Y:S01]  /*01f0*/  ISETP.LT.AND P2, PT, R6.reuse, 0xe1, !P0 ;  /* 0x000000e10600780c */ /* 0x040fe20004741270 */
[--C-:B------:R-:W-:Y:S01]  /*0200*/  IMAD R17, R6, 0x40, R9.reuse ;  /* 0x0000004006117824 */ /* 0x100fe200078e0209 */
[----:B------:R-:W-:Y:S01]  /*0210*/  LOP3.LUT R8, R19, 0xc, R0, 0xfe, !PT ;  /* 0x0000000c13087812 */ /* 0x000fe200078efe00 */
[----:B------:R-:W-:-:S03]  /*0220*/  IMAD R23, R7, 0x40, R9 ;  /* 0x0000004007177824 */ /* 0x000fc600078e0209 */
[C---:B------:R-:W-:Y:S01]  /*0230*/  ISETP.LT.AND P0, PT, R8.reuse, 0xe1, !P0 ;  /* 0x000000e10800780c */ /* 0x040fe20004701270 */
[----:B------:R-:W-:Y:S01]  /*0240*/  IMAD R33, R8, 0x40, R9 ;  /* 0x0000004008217824 */ /* 0x000fe200078e0209 */
[----:B------:R-:W-:Y:S02]  /*0250*/  CS2R R8, SRZ ;  /* 0x0000000000087805 */ /* 0x000fe4000001ff00 */
[----:B------:R-:W-:Y:S01]  /*0260*/  CS2R R10, SRZ ;  /* 0x00000000000a7805 */ /* 0x000fe2000001ff00 */
[----:B-1----:R-:W-:-:S04]  /*0270*/  IMAD.WIDE R6, R5, 0x4, R2 ;  /* 0x0000000405067825 */ /* 0x002fc800078e0202 */
[--C-:B------:R-:W-:Y:S01]  /*0280*/  IMAD.WIDE R16, R17, 0x4, R2.reuse ;  /* 0x0000000411107825 */ /* 0x100fe200078e0202 */
[----:B------:R1:W2:Y:S03]  /*0290*/  @P1 LDG.E.EL.128 R28, desc[UR6][R6.64] ;  /* 0x00000006061c1981 */ /* 0x0002a6000c2e1d00 */
[--C-:B------:R-:W-:Y:S01]  /*02a0*/  IMAD.WIDE R22, R23, 0x4, R2.reuse ;  /* 0x0000000417167825 */ /* 0x100fe200078e0202 */
[----:B------:R3:W4:Y:S03]  /*02b0*/  @P2 LDG.E.EL.128 R24, desc[UR6][R16.64] ;  /* 0x0000000610182981 */ /* 0x000726000c2e1d00 */
[----:B------:R-:W-:Y:S01]  /*02c0*/  IMAD.WIDE R32, R33, 0x4, R2 ;  /* 0x0000000421207825 */ /* 0x000fe200078e0202 */
[----:B------:R5:W4:Y:S04]  /*02d0*/  @P3 LDG.E.EL.128 R12, desc[UR6][R22.64] ;  /* 0x00000006160c3981 */ /* 0x000b28000c2e1d00 */
[----:B------:R3:W4:Y:S01]  /*02e0*/  @P0 LDG.E.EL.128 R8, desc[UR6][R32.64] ;  /* 0x0000000620080981 */ /* 0x000722000c2e1d00 */
[----:B------:R-:W5:Y:S01]  /*02f0*/  S2UR UR5, SR_CgaCtaId ;  /* 0x00000000000579c3 */ /* 0x000f620000008800 */
[----:B------:R-:W-:Y:S01]  /*0300*/  IMAD.SHL.U32 R2, R4, 0x40, RZ ;  /* 0x0000004004027824 */ /* 0x000fe200078e00ff */
[----:B------:R-:W-:-:S04]  /*0310*/  UMOV UR4, 0x400 ;  /* 0x0000040000047882 */ /* 0x000fc80000000000 */
[----:B-1----:R-:W-:Y:S02]  /*0320*/  LOP3.LUT R7, R2, 0xfc0, RZ, 0xc0, !PT ;  /* 0x00000fc002077812 */ /* 0x002fe400078ec0ff */
[----:B------:R-:W1:Y:S02]  /*0330*/  LDC.64 R2, c[0x0][0x218] ;  /* 0x00008600ff027b82 */ /* 0x000e640000000a00 */
[C---:B------:R-:W-:Y:S02]  /*0340*/  LOP3.LUT R0, R7.reuse, R0, RZ, 0xfc, !PT ;  /* 0x0000000007007212 */ /* 0x040fe400078efcff */
[C---:B---3--:R-:W-:Y:S02]  /*0350*/  LOP3.LUT R16, R7.reuse, 0x10, RZ, 0xfc, !PT ;  /* 0x0000001007107812 */ /* 0x048fe400078efcff */
[C---:B------:R-:W-:Y:S01]  /*0360*/  LOP3.LUT R18, R7.reuse, 0x20, RZ, 0xfc, !PT ;  /* 0x0000002007127812 */ /* 0x040fe200078efcff */
[----:B0----5:R-:W-:Y:S01]  /*0370*/  UPRMT UR4, UR5, 0x654, UR4 ;  /* 0x0000065405047896 */ /* 0x021fe20008000004 */
[----:B------:R-:W-:-:S05]  /*0380*/  LOP3.LUT R20, R7, 0x30, RZ, 0xfc, !PT ;  /* 0x0000003007147812 */ /* 0x000fca00078efcff */
[----:B------:R-:W-:Y:S02]  /*0390*/  LEA.HI R17, R7, UR4, RZ, 0x1e ;  /* 0x0000000407117c11 */ /* 0x000fe4000f8ff0ff */
[----:B------:R-:W-:-:S03]  /*03a0*/  LEA.HI R23, R18, UR4, RZ, 0x1e ;  /* 0x0000000412177c11 */ /* 0x000fc6000f8ff0ff */
[----:B------:R-:W-:Y:S01]  /*03b0*/  IMAD R7, R0, 0x4, R17 ;  /* 0x0000000400077824 */ /* 0x000fe200078e0211 */
[----:B------:R-:W-:Y:S02]  /*03c0*/  LEA.HI R17, R16, UR4, RZ, 0x1e ;  /* 0x0000000410117c11 */ /* 0x000fe4000f8ff0ff */
[----:B------:R-:W-:Y:S01]  /*03d0*/  LEA.HI R33, R20, UR4, RZ, 0x1e ;  /* 0x0000000414217c11 */ /* 0x000fe2000f8ff0ff */
[C---:B------:R-:W-:Y:S02]  /*03e0*/  IMAD R23, R0.reuse, 0x4, R23 ;  /* 0x0000000400177824 */ /* 0x040fe400078e0217 */
[C---:B------:R-:W-:Y:S02]  /*03f0*/  IMAD R18, R0.reuse, 0x4, R17 ;  /* 0x0000000400127824 */ /* 0x040fe400078e0211 */
[----:B------:R-:W-:Y:S01]  /*0400*/  IMAD R0, R0, 0x4, R33 ;  /* 0x0000000400007824 */ /* 0x000fe200078e0221 */
[--C-:B------:R-:W-:Y:S02]  /*0410*/  SHF.R.S32.HI R6, RZ, 0x17, R21.reuse ;  /* 0x00000017ff067819 */ /* 0x100fe40000011415 */
[----:B------:R-:W-:-:S02]  /*0420*/  PRMT R5, R4, 0x6540, R21 ;  /* 0x0000654004057816 */ /* 0x000fc40000000015 */
[----:B------:R-:W-:-:S04]  /*0430*/  SGXT R6, R6, 0x1 ;  /* 0x000000010606781a */ /* 0x000fc80000000200 */
[----:B------:R-:W-:-:S04]  /*0440*/  LEA.HI R6, R6, R5, RZ, 0x6 ;  /* 0x0000000506067211 */ /* 0x000fc800078f30ff */
[----:B------:R-:W-:Y:S02]  /*0450*/  LOP3.LUT R6, R6, 0xffffffc0, RZ, 0xc0, !PT ;  /* 0xffffffc006067812 */ /* 0x000fe400078ec0ff */
[----:B------:R-:W-:-:S03]  /*0460*/  ISETP.GE.AND P0, PT, R5, 0x100, PT ;  /* 0x000001000500780c */ /* 0x000fc60003f06270 */
[----:B------:R-:W-:-:S04]  /*0470*/  IMAD.IADD R17, R5, 0x1, -R6 ;  /* 0x0000000105117824 */ /* 0x000fc800078e0a06 */
[----:B-1----:R-:W-:-:S04]  /*0480*/  IMAD.WIDE R16, R17, 0x4, R2 ;  /* 0x0000000411107825 */ /* 0x002fc800078e0202 */
[----:B------:R-:W-:Y:S01]  /*0490*/  IMAD.MOV.U32 R2, RZ, RZ, RZ ;  /* 0x000000ffff027224 */ /* 0x000fe200078e00ff */
[----:B--2---:R-:W-:Y:S04]  /*04a0*/  STS [R7], R28 ;  /* 0x0000001c07007388 */ /* 0x004fe80000000800 */
[----:B------:R-:W-:Y:S04]  /*04b0*/  STS [R18+0x40], R29 ;  /* 0x0000401d12007388 */ /* 0x000fe80000000800 */
[----:B------:R-:W-:Y:S04]  /*04c0*/  STS [R23+0x80], R30 ;  /* 0x0000801e17007388 */ /* 0x000fe80000000800 */
[----:B------:R-:W-:Y:S04]  /*04d0*/  STS [R0+0xc0], R31 ;  /* 0x0000c01f00007388 */ /* 0x000fe80000000800 */
[----:B----4-:R-:W-:Y:S04]  /*04e0*/  STS [R7+0x10], R24 ;  /* 0x0000101807007388 */ /* 0x010fe80000000800 */
[----:B------:R-:W-:Y:S04]  /*04f0*/  STS [R18+0x50], R25 ;  /* 0x0000501912007388 */ /* 0x000fe80000000800 */
[----:B------:R-:W-:Y:S04]  /*0500*/  STS [R23+0x90], R26 ;  /* 0x0000901a17007388 */ /* 0x000fe80000000800 */
[----:B------:R-:W-:Y:S04]  /*0510*/  STS [R0+0xd0], R27 ;  /* 0x0000d01b00007388 */ /* 0x000fe80000000800 */
[----:B------:R-:W-:Y:S04]  /*0520*/  STS [R7+0x20], R12 ;  /* 0x0000200c07007388 */ /* 0x000fe80000000800 */
[----:B------:R-:W-:Y:S04]  /*0530*/  STS [R18+0x60], R13 ;  /* 0x0000600d12007388 */ /* 0x000fe80000000800 */
[----:B------:R-:W-:Y:S04]  /*0540*/  STS [R23+0xa0], R14 ;  /* 0x0000a00e17007388 */ /* 0x000fe80000000800 */
[----:B------:R-:W-:Y:S04]  /*0550*/  STS [R0+0xe0], R15 ;  /* 0x0000e00f00007388 */ /* 0x000fe80000000800 */
[----:B------:R0:W-:Y:S04]  /*0560*/  STS [R7+0x30], R8 ;  /* 0x0000300807007388 */ /* 0x0001e80000000800 */
[----:B------:R-:W-:Y:S04]  /*0570*/  STS [R18+0x70], R9 ;  /* 0x0000700912007388 */ /* 0x000fe80000000800 */
[----:B------:R1:W-:Y:S04]  /*0580*/  STS [R23+0xb0], R10 ;  /* 0x0000b00a17007388 */ /* 0x0003e80000000800 */
[----:B------:R2:W-:Y:S01]  /*0590*/  STS [R0+0xf0], R11 ;  /* 0x0000f00b00007388 */ /* 0x0005e20000000800 */
[----:B------:R-:W-:Y:S06]  /*05a0*/  BAR.SYNC.DEFER_BLOCKING 0x0 ;  /* 0x0000000000007b1d */ /* 0x000fec0000010000 */
[----:B------:R3:W4:Y:S01]  /*05b0*/  @!P0 LDG.E.EL R2, desc[UR6][R16.64] ;  /* 0x0000000610028981 */ /* 0x000722000c2e1900 */
[----:B------:R-:W-:-:S02]  /*05c0*/  LOP3.LUT R3, R4, 0xff, RZ, 0xc0, !PT ;  /* 0x000000ff04037812 */ /* 0x000fc400078ec0ff */
[----:B------:R-:W-:Y:S02]  /*05d0*/  SHF.R.U32.HI R5, RZ, 0x2, R4 ;  /* 0x00000002ff057819 */ /* 0x000fe40000011604 */
[C---:B------:R-:W-:Y:S02]  /*05e0*/  LOP3.LUT R6, R3.reuse, 0x100, RZ, 0xfc, !PT ;  /* 0x0000010003067812 */ /* 0x040fe400078efcff */
[C---:B0-----:R-:W-:Y:S02]  /*05f0*/  LOP3.LUT R7, R3.reuse, 0x200, RZ, 0xfc, !PT ;  /* 0x0000020003077812 */ /* 0x041fe400078efcff */
[C---:B-1----:R-:W-:Y:S02]  /*0600*/  LOP3.LUT R10, R3.reuse, 0x500, RZ, 0xfc, !PT ;  /* 0x00000500030a7812 */ /* 0x042fe400078efcff */
[C---:B--2---:R-:W-:Y:S02]  /*0610*/  LOP3.LUT R11, R3.reuse, 0x600, RZ, 0xfc, !PT ;  /* 0x00000600030b7812 */ /* 0x044fe400078efcff */
[----:B------:R-:W-:-:S02]  /*0620*/  LOP3.LUT R15, R3, 0x800, RZ, 0xfc, !PT ;  /* 0x00000800030f7812 */ /* 0x000fc400078efcff */
[C---:B------:R-:W-:Y:S02]  /*0630*/  LOP3.LUT R8, R3.reuse, 0x300, RZ, 0xfc, !PT ;  /* 0x0000030003087812 */ /* 0x040fe400078efcff */
[C---:B------:R-:W-:Y:S02]  /*0640*/  LOP3.LUT R9, R3.reuse, 0x400, RZ, 0xfc, !PT ;  /* 0x0000040003097812 */ /* 0x040fe400078efcff */
[C---:B------:R-:W-:Y:S02]  /*0650*/  LOP3.LUT R13, R3.reuse, 0x700, RZ, 0xfc, !PT ;  /* 0x00000700030d7812 */ /* 0x040fe400078efcff */
[C---:B---3--:R-:W-:Y:S02]  /*0660*/  LOP3.LUT R17, R3.reuse, 0x900, RZ, 0xfc, !PT ;  /* 0x0000090003117812 */ /* 0x048fe400078efcff */
[C---:B------:R-:W-:Y:S02]  /*0670*/  LOP3.LUT R22, R3.reuse, 0xa00, RZ, 0xfc, !PT ;  /* 0x00000a0003167812 */ /* 0x040fe400078efcff */
[----:B------:R-:W-:-:S02]  /*0680*/  LOP3.LUT R24, R3, 0xb00, RZ, 0xfc, !PT ;  /* 0x00000b0003187812 */ /* 0x000fc400078efcff */
[C---:B------:R-:W-:Y:S02]  /*0690*/  LOP3.LUT R25, R3.reuse, 0xc00, RZ, 0xfc, !PT ;  /* 0x00000c0003197812 */ /* 0x040fe400078efcff */
[C---:B------:R-:W-:Y:S02]  /*06a0*/  LOP3.LUT R27, R3.reuse, 0xd00, RZ, 0xfc, !PT ;  /* 0x00000d00031b7812 */ /* 0x040fe400078efcff */
[C---:B------:R-:W-:Y:S02]  /*06b0*/  LOP3.LUT R29, R3.reuse, 0xe00, RZ, 0xfc, !PT ;  /* 0x00000e00031d7812 */ /* 0x040fe400078efcff */
[----:B------:R-:W-:Y:S02]  /*06c0*/  LOP3.LUT R31, R3, 0xf00, RZ, 0xfc, !PT ;  /* 0x00000f00031f7812 */ /* 0x000fe400078efcff */
[----:B------:R-:W-:Y:S02]  /*06d0*/  LOP3.LUT R5, R5, 0x3c, RZ, 0xc0, !PT ;  /* 0x0000003c05057812 */ /* 0x000fe400078ec0ff */
[----:B------:R-:W-:-:S02]  /*06e0*/  SHF.R.U32.HI R6, RZ, 0x2, R6 ;  /* 0x00000002ff067819 */ /* 0x000fc40000011606 */
[----:B------:R-:W-:Y:S02]  /*06f0*/  SHF.R.U32.HI R7, RZ, 0x2, R7 ;  /* 0x00000002ff077819 */ /* 0x000fe40000011607 */
[----:B------:R-:W-:Y:S02]  /*0700*/  SHF.R.U32.HI R10, RZ, 0x2, R10 ;  /* 0x00000002ff0a7819 */ /* 0x000fe4000001160a */
[----:B------:R-:W-:Y:S02]  /*0710*/  SHF.R.U32.HI R12, RZ, 0x2, R11 ;  /* 0x00000002ff0c7819 */ /* 0x000fe4000001160b */
[----:B------:R-:W-:Y:S02]  /*0720*/  SHF.R.U32.HI R16, RZ, 0x2, R15 ;  /* 0x00000002ff107819 */ /* 0x000fe4000001160f */
[----:B------:R-:W-:Y:S02]  /*0730*/  SHF.R.U32.HI R8, RZ, 0x2, R8 ;  /* 0x00000002ff087819 */ /* 0x000fe40000011608 */
        /* <DEDUP_REMOVED lines=8> */
[----:B------:R-:W-:Y:S01]  /*07c0*/  SHF.R.U32.HI R32, RZ, 0x2, R31 ;  /* 0x00000002ff207819 */ /* 0x000fe2000001161f */
[----:B------:R-:W-:Y:S01]  /*07d0*/  VIADD R0, R5, UR4 ;  /* 0x0000000405007c36 */ /* 0x000fe20008000000 */
[----:B------:R-:W-:Y:S02]  /*07e0*/  LOP3.LUT R6, R6, 0x7c, RZ, 0xc0, !PT ;  /* 0x0000007c06067812 */ /* 0x000fe400078ec0ff */
[----:B------:R-:W-:Y:S02]  /*07f0*/  LOP3.LUT R7, R7, 0xbc, RZ, 0xc0, !PT ;  /* 0x000000bc07077812 */ /* 0x000fe400078ec0ff */
[----:B------:R-:W-:Y:S02]  /*0800*/  LOP3.LUT R11, R10, 0x17c, RZ, 0xc0, !PT ;  /* 0x0000017c0a0b7812 */ /* 0x000fe400078ec0ff */
[----:B------:R-:W-:-:S02]  /*0810*/  LOP3.LUT R13, R12, 0x1bc, RZ, 0xc0, !PT ;  /* 0x000001bc0c0d7812 */ /* 0x000fc400078ec0ff */
[----:B------:R-:W-:Y:S02]  /*0820*/  LOP3.LUT R17, R16, 0x23c, RZ, 0xc0, !PT ;  /* 0x0000023c10117812 */ /* 0x000fe400078ec0ff */
[----:B------:R-:W-:Y:S02]  /*0830*/  LOP3.LUT R8, R8, 0xfc, RZ, 0xc0, !PT ;  /* 0x000000fc08087812 */ /* 0x000fe400078ec0ff */
        /* <DEDUP_REMOVED lines=8> */
[----:B------:R-:W-:Y:S01]  /*08c0*/  LOP3.LUT R33, R32, 0x3fc, RZ, 0xc0, !PT ;  /* 0x000003fc20217812 */ /* 0x000fe200078ec0ff */
[----:B------:R-:W-:Y:S02]  /*08d0*/  IMAD R5, R3, 0x4, R0 ;  /* 0x0000000403057824 */ /* 0x000fe400078e0200 */
[----:B------:R-:W-:-:S02]  /*08e0*/  VIADD R6, R6, UR4 ;  /* 0x0000000406067c36 */ /* 0x000fc40008000000 */
[----:B------:R-:W-:Y:S02]  /*08f0*/  VIADD R0, R7, UR4 ;  /* 0x0000000407007c36 */ /* 0x000fe40008000000 */
[----:B------:R-:W-:Y:S01]  /*0900*/  VIADD R14, R11, UR4 ;  /* 0x000000040b0e7c36 */ /* 0x000fe20008000000 */
[----:B------:R-:W-:Y:S01]  /*0910*/  LDS R5, [R5] ;  /* 0x0000000005057984 */ /* 0x000fe20000000800 */
[----:B------:R-:W-:Y:S02]  /*0920*/  VIADD R16, R13, UR4 ;  /* 0x000000040d107c36 */ /* 0x000fe40008000000 */
[----:B------:R-:W-:Y:S02]  /*0930*/  VIADD R18, R17, UR4 ;  /* 0x0000000411127c36 */ /* 0x000fe40008000000 */
[----:B------:R-:W-:Y:S02]  /*0940*/  VIADD R10, R8, UR4 ;  /* 0x00000004080a7c36 */ /* 0x000fe40008000000 */
[----:B------:R-:W-:-:S02]  /*0950*/  VIADD R12, R9, UR4 ;  /* 0x00000004090c7c36 */ /* 0x000fc40008000000 */
[----:B------:R-:W-:Y:S02]  /*0960*/  VIADD R24, R15, UR4 ;  /* 0x000000040f187c36 */ /* 0x000fe40008000000 */
[----:B------:R-:W-:Y:S02]  /*0970*/  VIADD R22, R22, UR4 ;  /* 0x0000000416167c36 */ /* 0x000fe40008000000 */
[----:B------:R-:W-:Y:S02]  /*0980*/  VIADD R26, R23, UR4 ;  /* 0x00000004171a7c36 */ /* 0x000fe40008000000 */
[----:B------:R-:W-:Y:S02]  /*0990*/  VIADD R28, R25, UR4 ;  /* 0x00000004191c7c36 */ /* 0x000fe40008000000 */
[----:B------:R-:W-:Y:S02]  /*09a0*/  VIADD R30, R27, UR4 ;  /* 0x000000041b1e7c36 */ /* 0x000fe40008000000 */
[----:B------:R-:W-:-:S02]  /*09b0*/  VIADD R32, R29, UR4 ;  /* 0x000000041d207c36 */ /* 0x000fc40008000000 */
[----:B------:R-:W-:Y:S02]  /*09c0*/  VIADD R34, R31, UR4 ;  /* 0x000000041f227c36 */ /* 0x000fe40008000000 */
[----:B------:R-:W-:Y:S02]  /*09d0*/  VIADD R36, R33, UR4 ;  /* 0x0000000421247c36 */ /* 0x000fe40008000000 */
[C---:B------:R-:W-:Y:S02]  /*09e0*/  IMAD R8, R3.reuse, 0x4, R6 ;  /* 0x0000000403087824 */ /* 0x040fe400078e0206 */
[C---:B------:R-:W-:Y:S02]  /*09f0*/  IMAD R9, R3.reuse, 0x4, R0 ;  /* 0x0000000403097824 */ /* 0x040fe400078e0200 */
[C---:B------:R-:W-:Y:S02]  /*0a00*/  IMAD R6, R3.reuse, 0x4, R14 ;  /* 0x0000000403067824 */ /* 0x040fe400078e020e */
[C---:B------:R-:W-:Y:S01]  /*0a10*/  IMAD R23, R3.reuse, 0x4, R16 ;  /* 0x0000000403177824 */ /* 0x040fe200078e0210 */
[----:B------:R-:W-:Y:S01]  /*0a20*/  LDS R8, [R8+0x400] ;  /* 0x0004000008087984 */ /* 0x000fe20000000800 */
[----:B------:R-:W-:-:S02]  /*0a30*/  IMAD R25, R3, 0x4, R18 ;  /* 0x0000000403197824 */ /* 0x000fc400078e0212 */
[C---:B------:R-:W-:Y:S01]  /*0a40*/  IMAD R10, R3.reuse, 0x4, R10 ;  /* 0x00000004030a7824 */ /* 0x040fe200078e020a */
[----:B------:R-:W-:Y:S01]  /*0a50*/  LDS R9, [R9+0x800] ;  /* 0x0008000009097984 */ /* 0x000fe20000000800 */
[C---:B------:R-:W-:Y:S02]  /*0a60*/  IMAD R7, R3.reuse, 0x4, R12 ;  /* 0x0000000403077824 */ /* 0x040fe400078e020c */
[C---:B------:R-:W-:Y:S01]  /*0a70*/  IMAD R24, R3.reuse, 0x4, R24 ;  /* 0x0000000403187824 */ /* 0x040fe200078e0218 */
[----:B------:R-:W-:Y:S01]  /*0a80*/  LDS R6, [R6+0x1400] ;  /* 0x0014000006067984 */ /* 0x000fe20000000800 */
        /* <DEDUP_REMOVED lines=9> */
[----:B------:R-:W-:-:S03]  /*0b20*/  IMAD R18, R3, 0x4, R36 ;  /* 0x0000000403127824 */ /* 0x000fc600078e0224 */
[----:B------:R-:W-:Y:S04]  /*0b30*/  LDS R24, [R24+0x1c00] ;  /* 0x001c000018187984 */ /* 0x000fe80000000800 */
[----:B------:R-:W-:Y:S04]  /*0b40*/  LDS R25, [R25+0x2000] ;  /* 0x0020000019197984 */ /* 0x000fe80000000800 */
[----:B------:R-:W-:Y:S04]  /*0b50*/  LDS R22, [R22+0x2400] ;  /* 0x0024000016167984 */ /* 0x000fe80000000800 */
[----:B------:R-:W-:Y:S04]  /*0b60*/  LDS R0, [R0+0x2800] ;  /* 0x0028000000007984 */ /* 0x000fe80000000800 */
[----:B------:R-:W-:Y:S04]  /*0b70*/  LDS R14, [R14+0x2c00] ;  /* 0x002c00000e0e7984 */ /* 0x000fe80000000800 */
[----:B------:R-:W-:Y:S04]  /*0b80*/  LDS R15, [R15+0x3000] ;  /* 0x003000000f0f7984 */ /* 0x000fe80000000800 */
[----:B------:R-:W-:Y:S04]  /*0b90*/  LDS R16, [R16+0x3400] ;  /* 0x0034000010107984 */ /* 0x000fe80000000800 */
[----:B------:R-:W-:Y:S04]  /*0ba0*/  LDS R17, [R17+0x3800] ;  /* 0x0038000011117984 */ /* 0x000fe80000000800 */
[----:B------:R-:W-:Y:S01]  /*0bb0*/  LDS R18, [R18+0x3c00] ;  /* 0x003c000012127984 */ /* 0x000fe20000000800 */
[----:B------:R-:W-:Y:S01]  /*0bc0*/  LEA R3, R3, UR4, 0x3 ;  /* 0x0000000403037c11 */ /* 0x000fe2000f8e18ff */
[----:B------:R-:W-:Y:S01]  /*0bd0*/  BAR.SYNC.DEFER_BLOCKING 0x0 ;  /* 0x0000000000007b1d */ /* 0x000fe20000010000 */
[----:B------:R-:W-:-:S04]  /*0be0*/  SHF.R.U32.HI R20, RZ, 0x4, R4 ;  /* 0x00000004ff147819 */ /* 0x000fc80000011604 */
[----:B------:R-:W-:-:S04]  /*0bf0*/  SGXT.U32 R20, R20, 0x4 ;  /* 0x000000041414781a */ /* 0x000fc80000000000 */
[C---:B------:R-:W-:Y:S02]  /*0c00*/  LEA R11, R20.reuse, UR4, 0x3 ;  /* 0x00000004140b7c11 */ /* 0x040fe4000f8e18ff */
[----:B------:R-:W-:-:S04]  /*0c10*/  LOP3.LUT R13, R20, 0x20, RZ, 0xfc, !PT ;  /* 0x00000020140d7812 */ /* 0x000fc800078efcff */
[----:B------:R-:W-:Y:S02]  /*0c20*/  LEA R28, R13, UR4, 0x3 ;  /* 0x000000040d1c7c11 */ /* 0x000fe4000f8e18ff */
[----:B------:R-:W-:-:S04]  /*0c30*/  LOP3.LUT R12, R20, 0x10, RZ, 0xfc, !PT ;  /* 0x00000010140c7812 */ /* 0x000fc800078efcff */
[----:B------:R-:W-:Y:S02]  /*0c40*/  LEA R27, R12, UR4, 0x3 ;  /* 0x000000040c1b7c11 */ /* 0x000fe4000f8e18ff */
[----:B------:R-:W-:-:S04]  /*0c50*/  LOP3.LUT R12, R20, 0x30, RZ, 0xfc, !PT ;  /* 0x00000030140c7812 */ /* 0x000fc800078efcff */
[----:B------:R-:W-:Y:S02]  /*0c60*/  LEA R13, R12, UR4, 0x3 ;  /* 0x000000040c0d7c11 */ /* 0x000fe4000f8e18ff */
[----:B------:R-:W-:-:S04]  /*0c70*/  LOP3.LUT R12, R20, 0x40, RZ, 0xfc, !PT ;  /* 0x00000040140c7812 */ /* 0x000fc800078efcff */
[----:B------:R-:W-:Y:S02]  /*0c80*/  LEA R12, R12, UR4, 0x3 ;  /* 0x000000040c0c7c11 */ /* 0x000fe4000f8e18ff */
[----:B------:R-:W-:Y:S02]  /*0c90*/  LOP3.LUT R19, R19, 0xf, R4, 0xf8, !PT ;  /* 0x0000000f13137812 */ /* 0x000fe400078ef804 */
[C---:B------:R-:W-:Y:S01]  /*0ca0*/  PRMT R4, R20.reuse, 0x6540, R21 ;  /* 0x0000654014047816 */ /* 0x040fe20000000015 */
[----:B----4-:R0:W-:Y:S01]  /*0cb0*/  STS [R3], R2 ;  /* 0x0000000203007388 */ /* 0x0101e20000000800 */
[----:B------:R-:W-:Y:S08]  /*0cc0*/  BAR.SYNC.DEFER_BLOCKING 0x0 ;  /* 0x0000000000007b1d */ /* 0x000ff00000010000 */
[----:B0-----:R-:W0:Y:S01]  /*0cd0*/  LDC.64 R2, c[0x0][0x220] ;  /* 0x00008800ff027b82 */ /* 0x001e220000000a00 */
[----:B------:R1:W2:Y:S04]  /*0ce0*/  LDS R26, [R11] ;  /* 0x000000000b1a7984 */ /* 0x0002a80000000800 */
[----:B------:R-:W3:Y:S04]  /*0cf0*/  LDS R28, [R28] ;  /* 0x000000001c1c7984 */ /* 0x000ee80000000800 */
[----:B------:R-:W4:Y:S01]  /*0d00*/  LDS R27, [R27] ;  /* 0x000000001b1b7984 */ /* 0x000f220000000800 */
[----:B-1----:R-:W-:-:S03]  /*0d10*/  LOP3.LUT R11, R20, 0x50, RZ, 0xfc, !PT ;  /* 0x00000050140b7812 */ /* 0x002fc600078efcff */
[----:B------:R-:W1:Y:S01]  /*0d20*/  LDS R13, [R13] ;  /* 0x000000000d0d7984 */ /* 0x000e620000000800 */
[----:B------:R-:W-:-:S03]  /*0d30*/  LEA R11, R11, UR4, 0x3 ;  /* 0x000000040b0b7c11 */ /* 0x000fc6000f8e18ff */
[----:B------:R-:W-:Y:S04]  /*0d40*/  LDS R12, [R12] ;  /* 0x000000000c0c7984 */ /* 0x000fe80000000800 */
[----:B------:R-:W5:Y:S01]  /*0d50*/  LDS R11, [R11] ;  /* 0x000000000b0b7984 */ /* 0x000f620000000800 */
[----:B------:R-:W-:Y:S01]  /*0d60*/  ISETP.GE.AND P0, PT, R19, 0xe1, PT ;  /* 0x000000e11300780c */ /* 0x000fe20003f06270 */
[----:B------:R-:W-:-:S03]  /*0d70*/  IMAD R31, R4, 0xe1, R19 ;  /* 0x000000e1041f7824 */ /* 0x000fc600078e0213 */
[----:B------:R-:W-:Y:S01]  /*0d80*/  ISETP.LT.AND P1, PT, R4, 0x100, !P0 ;  /* 0x000001000400780c */ /* 0x000fe20004721270 */
[C---:B--2---:R-:W-:Y:S01]  /*0d90*/  FADD R29, R5.reuse, R26 ;  /* 0x0000001a051d7221 */ /* 0x044fe20000000000 */
[----:B------:R-:W-:Y:S02]  /*0da0*/  FSETP.GEU.AND P2, PT, R5, -R26, PT ;  /* 0x8000001a0500720b */ /* 0x000fe40003f4e000 */
[C---:B------:R-:W-:Y:S02]  /*0db0*/  LOP3.LUT R26, R20.reuse, 0x60, RZ, 0xfc, !PT ;  /* 0x00000060141a7812 */ /* 0x040fe400078efcff */
[----:B------:R-:W-:Y:S02]  /*0dc0*/  FSEL R33, R29, RZ, P2 ;  /* 0x000000ff1d217208 */ /* 0x000fe40001000000 */
[C---:B---3--:R-:W-:Y:S01]  /*0dd0*/  FSETP.GEU.AND P2, PT, R9.reuse, -R28, PT ;  /* 0x8000001c0900720b */ /* 0x048fe20003f4e000 */
[----:B------:R-:W-:Y:S01]  /*0de0*/  FADD R9, R9, R28 ;  /* 0x0000001c09097221 */ /* 0x000fe20000000000 */
[----:B0-----:R-:W-:Y:S01]  /*0df0*/  IMAD.WIDE R4, R31, 0x4, R2 ;  /* 0x000000041f047825 */ /* 0x001fe200078e0202 */
[----:B------:R-:W-:-:S02]  /*0e00*/  LOP3.LUT R28, R20, 0x80, RZ, 0xfc, !PT ;  /* 0x00000080141c7812 */ /* 0x000fc400078efcff */
[----:B------:R-:W-:Y:S02]  /*0e10*/  LEA R31, R26, UR4, 0x3 ;  /* 0x000000041a1f7c11 */ /* 0x000fe4000f8e18ff */
[----:B------:R-:W-:Y:S02]  /*0e20*/  LEA R26, R28, UR4, 0x3 ;  /* 0x000000041c1a7c11 */ /* 0x000fe4000f8e18ff */
[C---:B----4-:R-:W-:Y:S01]  /*0e30*/  FSETP.GEU.AND P3, PT, R8.reuse, -R27, PT ;  /* 0x8000001b0800720b */ /* 0x050fe20003f6e000 */
[----:B------:R-:W0:Y:S01]  /*0e40*/  LDS R28, [R31] ;  /* 0x000000001f1c7984 */ /* 0x000e220000000800 */
[----:B------:R-:W-:Y:S01]  /*0e50*/  FADD R8, R8, R27 ;  /* 0x0000001b08087221 */ /* 0x000fe20000000000 */
[C---:B------:R-:W-:Y:S02]  /*0e60*/  LOP3.LUT R27, R20.reuse, 0x70, RZ, 0xfc, !PT ;  /* 0x00000070141b7812 */ /* 0x040fe400078efcff */
[----:B------:R-:W-:Y:S01]  /*0e70*/  LOP3.LUT R29, R20, 0x90, RZ, 0xfc, !PT ;  /* 0x00000090141d7812 */ /* 0x000fe200078efcff */
[----:B------:R-:W-:Y:S01]  /*0e80*/  IMAD.SHL.U32 R21, R21, 0x100, RZ ;  /* 0x0000010015157824 */ /* 0x000fe200078e00ff */
[----:B------:R-:W-:Y:S01]  /*0e90*/  LEA R27, R27, UR4, 0x3 ;  /* 0x000000041b1b7c11 */ /* 0x000fe2000f8e18ff */
[----:B------:R-:W-:Y:S01]  /*0ea0*/  LDS R26, [R26] ;  /* 0x000000001a1a7984 */ /* 0x000fe20000000800 */
[----:B------:R-:W-:-:S04]  /*0eb0*/  LEA R29, R29, UR4, 0x3 ;  /* 0x000000041d1d7c11 */ /* 0x000fc8000f8e18ff */
[----:B------:R-:W2:Y:S04]  /*0ec0*/  LDS R27, [R27] ;  /* 0x000000001b1b7984 */ /* 0x000ea80000000800 */
[----:B------:R-:W3:Y:S01]  /*0ed0*/  LDS R29, [R29] ;  /* 0x000000001d1d7984 */ /* 0x000ee20000000800 */
[----:B-1----:R-:W-:Y:S01]  /*0ee0*/  FSETP.GEU.AND P6, PT, R10, -R13, PT ;  /* 0x8000000d0a00720b */ /* 0x002fe20003fce000 */
[C---:B-----5:R-:W-:Y:S01]  /*0ef0*/  FADD R30, R6.reuse, R11 ;  /* 0x0000000b061e7221 */ /* 0x060fe20000000000 */
[C---:B------:R-:W-:Y:S01]  /*0f00*/  FSETP.GEU.AND P5, PT, R7.reuse, -R12, PT ;  /* 0x8000000c0700720b */ /* 0x040fe20003fae000 */
[----:B------:R1:W-:Y:S01]  /*0f10*/  @P1 STG.E desc[UR6][R4.64], R33 ;  /* 0x0000002104001986 */ /* 0x0003e2000c101906 */
[----:B------:R-:W-:Y:S01]  /*0f20*/  FSETP.GEU.AND P1, PT, R6, -R11, PT ;  /* 0x8000000b0600720b */ /* 0x000fe20003f2e000 */
[----:B------:R-:W-:Y:S01]  /*0f30*/  FADD R10, R10, R13 ;  /* 0x0000000d0a0a7221 */ /* 0x000fe20000000000 */
[----:B------:R-:W-:Y:S01]  /*0f40*/  FADD R7, R7, R12 ;  /* 0x0000000c07077221 */ /* 0x000fe20000000000 */
[----:B------:R-:W-:-:S02]  /*0f50*/  LOP3.LUT R6, R21, 0x20, R20, 0xfe, !PT ;  /* 0x0000002015067812 */ /* 0x000fc400078efe14 */
[----:B------:R-:W-:Y:S02]  /*0f60*/  LOP3.LUT R12, R21, 0x30, R20, 0xfe, !PT ;  /* 0x00000030150c7812 */ /* 0x000fe400078efe14 */
[----:B------:R-:W-:Y:S02]  /*0f70*/  LOP3.LUT R32, R21, 0x40, R20, 0xfe, !PT ;  /* 0x0000004015207812 */ /* 0x000fe400078efe14 */
[----:B-1----:R-:W-:Y:S02]  /*0f80*/  LOP3.LUT R4, R21, 0x10, R20, 0xfe, !PT ;  /* 0x0000001015047812 */ /* 0x002fe400078efe14 */
[----:B------:R-:W-:Y:S02]  /*0f90*/  LOP3.LUT R36, R21, 0x50, R20, 0xfe, !PT ;  /* 0x0000005015247812 */ /* 0x000fe400078efe14 */
[----:B------:R-:W-:Y:S02]  /*0fa0*/  ISETP.LT.AND P4, PT, R4, 0x100, !P0 ;  /* 0x000001000400780c */ /* 0x000fe40004781270 */
[----:B------:R-:W-:-:S02]  /*0fb0*/  FSEL R33, R8, RZ, P3 ;  /* 0x000000ff08217208 */ /* 0x000fc40001800000 */
[----:B------:R-:W-:Y:S02]  /*0fc0*/  ISETP.LT.AND P3, PT, R6, 0x100, !P0 ;  /* 0x000001000600780c */ /* 0x000fe40004761270 */
[----:B------:R-:W-:Y:S02]  /*0fd0*/  FSEL R35, R9, RZ, P2 ;  /* 0x000000ff09237208 */ /* 0x000fe40001000000 */
[----:B------:R-:W-:Y:S02]  /*0fe0*/  ISETP.LT.AND P2, PT, R12, 0x100, !P0 ;  /* 0x000001000c00780c */ /* 0x000fe40004741270 */
[----:B------:R-:W-:Y:S01]  /*0ff0*/  FSEL R37, R10, RZ, P6 ;  /* 0x000000ff0a257208 */ /* 0x000fe20003000000 */
[--C-:B------:R-:W-:Y:S01]  /*1000*/  IMAD R5, R4, 0xe1, R19.reuse ;  /* 0x000000e104057824 */ /* 0x100fe200078e0213 */
[----:B------:R-:W-:Y:S02]  /*1010*/  ISETP.LT.AND P6, PT, R32, 0x100, !P0 ;  /* 0x000001002000780c */ /* 0x000fe400047c1270 */
[----:B------:R-:W-:Y:S01]  /*1020*/  FSEL R34, R7, RZ, P5 ;  /* 0x000000ff07227208 */ /* 0x000fe20002800000 */
[--C-:B------:R-:W-:Y:S01]  /*1030*/  IMAD R11, R6, 0xe1, R19.reuse ;  /* 0x000000e1060b7824 */ /* 0x100fe200078e0213 */
[----:B------:R-:W-:Y:S01]  /*1040*/  ISETP.LT.AND P5, PT, R36, 0x100, !P0 ;  /* 0x000001002400780c */ /* 0x000fe200047a1270 */
[----:B------:R-:W-:-:S02]  /*1050*/  IMAD R9, R12, 0xe1, R19 ;  /* 0x000000e10c097824 */ /* 0x000fc400078e0213 */
[--C-:B------:R-:W-:Y:S02]  /*1060*/  IMAD R13, R32, 0xe1, R19.reuse ;  /* 0x000000e1200d7824 */ /* 0x100fe400078e0213 */
[----:B------:R-:W-:Y:S02]  /*1070*/  IMAD R31, R36, 0xe1, R19 ;  /* 0x000000e1241f7824 */ /* 0x000fe400078e0213 */
[----:B------:R-:W-:Y:S01]  /*1080*/  IMAD.WIDE R4, R5, 0x4, R2 ;  /* 0x0000000405047825 */ /* 0x000fe200078e0202 */
[----:B------:R-:W-:-:S03]  /*1090*/  FSEL R30, R30, RZ, P1 ;  /* 0x000000ff1e1e7208 */ /* 0x000fc60000800000 */
[--C-:B------:R-:W-:Y:S01]  /*10a0*/  IMAD.WIDE R6, R11, 0x4, R2.reuse ;  /* 0x000000040b067825 */ /* 0x100fe200078e0202 */
[----:B------:R1:W-:Y:S03]  /*10b0*/  @P4 STG.E desc[UR6][R4.64], R33 ;  /* 0x0000002104004986 */ /* 0x0003e6000c101906 */
[--C-:B------:R-:W-:Y:S01]  /*10c0*/  IMAD.WIDE R8, R9, 0x4, R2.reuse ;  /* 0x0000000409087825 */ /* 0x100fe200078e0202 */
[----:B------:R-:W-:Y:S03]  /*10d0*/  @P3 STG.E desc[UR6][R6.64], R35 ;  /* 0x0000002306003986 */ /* 0x000fe6000c101906 */
[--C-:B------:R-:W-:Y:S01]  /*10e0*/  IMAD.WIDE R10, R13, 0x4, R2.reuse ;  /* 0x000000040d0a7825 */ /* 0x100fe200078e0202 */
[----:B------:R-:W-:Y:S03]  /*10f0*/  @P2 STG.E desc[UR6][R8.64], R37 ;  /* 0x0000002508002986 */ /* 0x000fe6000c101906 */
[----:B------:R-:W-:Y:S01]  /*1100*/  IMAD.WIDE R12, R31, 0x4, R2 ;  /* 0x000000041f0c7825 */ /* 0x000fe200078e0202 */
[C---:B-1----:R-:W-:Y:S01]  /*1110*/  LOP3.LUT R4, R20.reuse, 0xa0, RZ, 0xfc, !PT ;  /* 0x000000a014047812 */ /* 0x042fe200078efcff */
[----:B------:R-:W-:Y:S01]  /*1120*/  @P6 STG.E desc[UR6][R10.64], R34 ;  /* 0x000000220a006986 */ /* 0x000fe2000c101906 */
[----:B------:R-:W-:Y:S01]  /*1130*/  LOP3.LUT R5, R20, 0xb0, RZ, 0xfc, !PT ;  /* 0x000000b014057812 */ /* 0x000fe200078efcff */
[C---:B0-----:R-:W-:Y:S01]  /*1140*/  FADD R32, R23.reuse, R28 ;  /* 0x0000001c17207221 */ /* 0x041fe20000000000 */
[----:B------:R-:W-:Y:S01]  /*1150*/  FSETP.GEU.AND P1, PT, R23, -R28, PT ;  /* 0x8000001c1700720b */ /* 0x000fe20003f2e000 */
[----:B------:R0:W-:Y:S01]  /*1160*/  @P5 STG.E desc[UR6][R12.64], R30 ;  /* 0x0000001e0c005986 */ /* 0x0001e2000c101906 */
[----:B------:R-:W-:-:S02]  /*1170*/  LEA R23, R5, UR4, 0x3 ;  /* 0x0000000405177c11 */ /* 0x000fc4000f8e18ff */
[----:B0-----:R-:W-:-:S04]  /*1180*/  LEA R13, R4, UR4, 0x3 ;  /* 0x00000004040d7c11 */ /* 0x001fc8000f8e18ff */
[----:B------:R-:W-:Y:S01]  /*1190*/  LDS R23, [R23] ;  /* 0x0000000017177984 */ /* 0x000fe20000000800 */
[----:B------:R-:W-:-:S03]  /*11a0*/  LOP3.LUT R5, R20, 0xc0, RZ, 0xfc, !PT ;  /* 0x000000c014057812 */ /* 0x000fc600078efcff */
[----:B------:R-:W0:Y:S01]  /*11b0*/  LDS R13, [R13] ;  /* 0x000000000d0d7984 */ /* 0x000e220000000800 */
[----:B------:R-:W-:Y:S01]  /*11c0*/  LOP3.LUT R7, R20, 0xd0, RZ, 0xfc, !PT ;  /* 0x000000d014077812 */ /* 0x000fe200078efcff */
[----:B--2---:R-:W-:Y:S01]  /*11d0*/  FADD R31, R24, R27 ;  /* 0x0000001b181f7221 */ /* 0x004fe20000000000 */
[----:B------:R-:W-:Y:S02]  /*11e0*/  LOP3.LUT R9, R20, 0xe0, RZ, 0xfc, !PT ;  /* 0x000000e014097812 */ /* 0x000fe400078efcff */
[----:B------:R-:W-:Y:S01]  /*11f0*/  FSETP.GEU.AND P6, PT, R24, -R27, PT ;  /* 0x8000001b1800720b */ /* 0x000fe20003fce000 */
[C---:B---3--:R-:W-:Y:S01]  /*1200*/  FADD R27, R22.reuse, R29 ;  /* 0x0000001d161b7221 */ /* 0x048fe20000000000 */
[----:B------:R-:W-:Y:S02]  /*1210*/  FSETP.GEU.AND P4, PT, R22, -R29, PT ;  /* 0x8000001d1600720b */ /* 0x000fe40003f8e000 */
[----:B------:R-:W-:Y:S02]  /*1220*/  LEA R33, R5, UR4, 0x3 ;  /* 0x0000000405217c11 */ /* 0x000fe4000f8e18ff */
[----:B------:R-:W-:-:S02]  /*1230*/  LEA R29, R7, UR4, 0x3 ;  /* 0x00000004071d7c11 */ /* 0x000fc4000f8e18ff */
[C---:B------:R-:W-:Y:S01]  /*1240*/  FSETP.GEU.AND P5, PT, R25.reuse, -R26, PT ;  /* 0x8000001a1900720b */ /* 0x040fe20003fae000 */
[----:B------:R-:W-:Y:S01]  /*1250*/  FADD R25, R25, R26 ;  /* 0x0000001a19197221 */ /* 0x000fe20000000000 */
[----:B------:R-:W-:Y:S02]  /*1260*/  LEA R34, R9, UR4, 0x3 ;  /* 0x0000000409227c11 */ /* 0x000fe4000f8e18ff */
[----:B------:R-:W-:Y:S01]  /*1270*/  LOP3.LUT R8, R21, 0x60, R20, 0xfe, !PT ;  /* 0x0000006015087812 */ /* 0x000fe200078efe14 */
[----:B------:R-:W-:Y:S01]  /*1280*/  LDS R29, [R29] ;  /* 0x000000001d1d7984 */ /* 0x000fe20000000800 */
[----:B------:R-:W-:Y:S02]  /*1290*/  LOP3.LUT R10, R21, 0x70, R20, 0xfe, !PT ;  /* 0x00000070150a7812 */ /* 0x000fe400078efe14 */
[----:B------:R-:W-:Y:S01]  /*12a0*/  LOP3.LUT R4, R21, 0x80, R20, 0xfe, !PT ;  /* 0x0000008015047812 */ /* 0x000fe200078efe14 */
[----:B------:R-:W-:Y:S01]  /*12b0*/  LDS R34, [R34] ;  /* 0x0000000022227984 */ /* 0x000fe20000000800 */
[----:B------:R-:W-:-:S02]  /*12c0*/  LOP3.LUT R6, R21, 0x90, R20, 0xfe, !PT ;  /* 0x0000009015067812 */ /* 0x000fc400078efe14 */
[----:B------:R-:W-:Y:S02]  /*12d0*/  LOP3.LUT R12, R21, 0xa0, R20, 0xfe, !PT ;  /* 0x000000a0150c7812 */ /* 0x000fe400078efe14 */
[----:B------:R-:W-:Y:S02]  /*12e0*/  LOP3.LUT R22, R21, 0xb0, R20, 0xfe, !PT ;  /* 0x000000b015167812 */ /* 0x000fe400078efe14 */
[----:B------:R-:W-:Y:S02]  /*12f0*/  LOP3.LUT R24, R21, 0xc0, R20, 0xfe, !PT ;  /* 0x000000c015187812 */ /* 0x000fe400078efe14 */
[----:B------:R-:W-:Y:S02]  /*1300*/  LOP3.LUT R26, R21, 0xd0, R20, 0xfe, !PT ;  /* 0x000000d0151a7812 */ /* 0x000fe400078efe14 */
[----:B------:R-:W-:Y:S02]  /*1310*/  LOP3.LUT R28, R21, 0xe0, R20, 0xfe, !PT ;  /* 0x000000e0151c7812 */ /* 0x000fe400078efe14 */
[----:B------:R-:W-:-:S02]  /*1320*/  LOP3.LUT R30, R21, 0xf0, R20, 0xfe, !PT ;  /* 0x000000f0151e7812 */ /* 0x000fc400078efe14 */
[----:B------:R-:W-:Y:S02]  /*1330*/  FSEL R21, R32, RZ, P1 ;  /* 0x000000ff20157208 */ /* 0x000fe40000800000 */
[----:B------:R1:W2:Y:S01]  /*1340*/  LDS R32, [R33] ;  /* 0x0000000021207984 */ /* 0x0002a20000000800 */
[----:B------:R-:W-:-:S04]  /*1350*/  LOP3.LUT R20, R20, 0xf0, RZ, 0xfc, !PT ;  /* 0x000000f014147812 */ /* 0x000fc800078efcff */
[----:B------:R-:W-:Y:S02]  /*1360*/  LEA R20, R20, UR4, 0x3 ;  /* 0x0000000414147c11 */ /* 0x000fe4000f8e18ff */
[----:B------:R-:W-:Y:S02]  /*1370*/  ISETP.LT.AND P3, PT, R8, 0x100, !P0 ;  /* 0x000001000800780c */ /* 0x000fe40004761270 */
[----:B------:R-:W-:Y:S02]  /*1380*/  ISETP.LT.AND P2, PT, R10, 0x100, !P0 ;  /* 0x000001000a00780c */ /* 0x000fe40004741270 */
[----:B-1----:R-:W-:Y:S02]  /*1390*/  FSEL R33, R25, RZ, P5 ;  /* 0x000000ff19217208 */ /* 0x002fe40002800000 */
[----:B------:R-:W-:Y:S01]  /*13a0*/  ISETP.LT.AND P1, PT, R4, 0x100, !P0 ;  /* 0x000001000400780c */ /* 0x000fe20004721270 */
[----:B------:R-:W1:Y:S01]  /*13b0*/  LDS R25, [R20] ;  /* 0x0000000014197984 */ /* 0x000e620000000800 */
[--C-:B------:R-:W-:Y:S01]  /*13c0*/  IMAD R5, R8, 0xe1, R19.reuse ;  /* 0x000000e108057824 */ /* 0x100fe200078e0213 */
[----:B------:R-:W-:Y:S01]  /*13d0*/  FSEL R31, R31, RZ, P6 ;  /* 0x000000ff1f1f7208 */ /* 0x000fe20003000000 */
[--C-:B------:R-:W-:Y:S01]  /*13e0*/  IMAD R7, R10, 0xe1, R19.reuse ;  /* 0x000000e10a077824 */ /* 0x100fe200078e0213 */
[----:B------:R-:W-:Y:S01]  /*13f0*/  ISETP.LT.AND P6, PT, R6, 0x100, !P0 ;  /* 0x000001000600780c */ /* 0x000fe200047c1270 */
[----:B------:R-:W-:-:S02]  /*1400*/  IMAD R9, R4, 0xe1, R19 ;  /* 0x000000e104097824 */ /* 0x000fc400078e0213 */
[----:B------:R-:W-:Y:S02]  /*1410*/  IMAD R11, R6, 0xe1, R19 ;  /* 0x000000e1060b7824 */ /* 0x000fe400078e0213 */
[----:B------:R-:W-:-:S04]  /*1420*/  IMAD.WIDE R4, R5, 0x4, R2 ;  /* 0x0000000405047825 */ /* 0x000fc800078e0202 */
[----:B------:R-:W-:Y:S01]  /*1430*/  IMAD.WIDE R6, R7, 0x4, R2 ;  /* 0x0000000407067825 */ /* 0x000fe200078e0202 */
[----:B------:R-:W-:-:S03]  /*1440*/  FSEL R27, R27, RZ, P4 ;  /* 0x000000ff1b1b7208 */ /* 0x000fc60002000000 */
[--C-:B------:R-:W-:Y:S01]  /*1450*/  IMAD.WIDE R8, R9, 0x4, R2.reuse ;  /* 0x0000000409087825 */ /* 0x100fe200078e0202 */
[----:B------:R3:W-:Y:S03]  /*1460*/  @P3 STG.E desc[UR6][R4.64], R21 ;  /* 0x0000001504003986 */ /* 0x0007e6000c101906 */
[----:B------:R-:W-:Y:S01]  /*1470*/  IMAD.WIDE R10, R11, 0x4, R2 ;  /* 0x000000040b0a7825 */ /* 0x000fe200078e0202 */
[----:B------:R4:W-:Y:S01]  /*1480*/  @P2 STG.E desc[UR6][R6.64], R31 ;  /* 0x0000001f06002986 */ /* 0x0009e2000c101906 */
[----:B------:R-:W-:-:S03]  /*1490*/  ISETP.LT.AND P2, PT, R22, 0x100, !P0 ;  /* 0x000001001600780c */ /* 0x000fc60004741270 */
[----:B------:R5:W-:Y:S01]  /*14a0*/  @P1 STG.E desc[UR6][R8.64], R33 ;  /* 0x0000002108001986 */ /* 0x000be2000c101906 */
[----:B------:R-:W-:Y:S02]  /*14b0*/  ISETP.LT.AND P1, PT, R12, 0x100, !P0 ;  /* 0x000001000c00780c */ /* 0x000fe40004721270 */
[C---:B0-----:R-:W-:Y:S01]  /*14c0*/  FSETP.GEU.AND P5, PT, R0.reuse, -R13, PT ;  /* 0x8000000d0000720b */ /* 0x041fe20003fae000 */
[----:B------:R0:W-:Y:S01]  /*14d0*/  @P6 STG.E desc[UR6][R10.64], R27 ;  /* 0x0000001b0a006986 */ /* 0x0001e2000c101906 */
[----:B------:R-:W-:Y:S01]  /*14e0*/  FADD R0, R0, R13 ;  /* 0x0000000d00007221 */ /* 0x000fe20000000000 */
[C---:B------:R-:W-:Y:S01]  /*14f0*/  FSETP.GEU.AND P6, PT, R14.reuse, -R23, PT ;  /* 0x800000170e00720b */ /* 0x040fe20003fce000 */
[----:B------:R-:W-:Y:S01]  /*1500*/  FADD R14, R14, R23 ;  /* 0x000000170e0e7221 */ /* 0x000fe20000000000 */
[--C-:B------:R-:W-:Y:S02]  /*1510*/  IMAD R13, R12, 0xe1, R19.reuse ;  /* 0x000000e10c0d7824 */ /* 0x100fe400078e0213 */
[----:B---3--:R-:W-:Y:S01]  /*1520*/  IMAD R21, R22, 0xe1, R19 ;  /* 0x000000e116157824 */ /* 0x008fe200078e0213 */
[----:B------:R-:W-:Y:S01]  /*1530*/  FSEL R23, R0, RZ, P5 ;  /* 0x000000ff00177208 */ /* 0x000fe20002800000 */
[----:B------:R-:W-:-:S04]  /*1540*/  IMAD.WIDE R4, R13, 0x4, R2 ;  /* 0x000000040d047825 */ /* 0x000fc800078e0202 */
[----:B----4-:R-:W-:Y:S01]  /*1550*/  IMAD.WIDE R6, R21, 0x4, R2 ;  /* 0x0000000415067825 */ /* 0x010fe200078e0202 */
[----:B------:R-:W-:Y:S01]  /*1560*/  FSEL R21, R14, RZ, P6 ;  /* 0x000000ff0e157208 */ /* 0x000fe20003000000 */
[----:B------:R-:W-:Y:S01]  /*1570*/  @P1 STG.E desc[UR6][R4.64], R23 ;  /* 0x0000001704001986 */ /* 0x000fe2000c101906 */
[----:B------:R-:W-:Y:S02]  /*1580*/  ISETP.LT.AND P3, PT, R24, 0x100, !P0 ;  /* 0x000001001800780c */ /* 0x000fe40004761270 */
[----:B------:R-:W-:Y:S01]  /*1590*/  ISETP.LT.AND P4, PT, R26, 0x100, !P0 ;  /* 0x000001001a00780c */ /* 0x000fe20004781270 */
[----:B------:R3:W-:Y:S01]  /*15a0*/  @P2 STG.E desc[UR6][R6.64], R21 ;  /* 0x0000001506002986 */ /* 0x0007e2000c101906 */
[----:B------:R-:W-:Y:S02]  /*15b0*/  ISETP.LT.AND P5, PT, R28, 0x100, !P0 ;  /* 0x000001001c00780c */ /* 0x000fe400047a1270 */
[C---:B--2---:R-:W-:Y:S01]  /*15c0*/  FSETP.GEU.AND P2, PT, R15.reuse, -R32, PT ;  /* 0x800000200f00720b */ /* 0x044fe20003f4e000 */
[----:B------:R-:W-:Y:S01]  /*15d0*/  FADD R15, R15, R32 ;  /* 0x000000200f0f7221 */ /* 0x000fe20000000000 */
[----:B------:R-:W-:Y:S01]  /*15e0*/  ISETP.LT.AND P0, PT, R30, 0x100, !P0 ;  /* 0x000001001e00780c */ /* 0x000fe20004701270 */
[----:B-----5:R-:W-:Y:S01]  /*15f0*/  IMAD R9, R24, 0xe1, R19 ;  /* 0x000000e118097824 */ /* 0x020fe200078e0213 */
[C---:B------:R-:W-:Y:S01]  /*1600*/  FSETP.GEU.AND P6, PT, R16.reuse, -R29, PT ;  /* 0x8000001d1000720b */ /* 0x040fe20003fce000 */
[----:B------:R-:W-:Y:S01]  /*1610*/  FADD R16, R16, R29 ;  /* 0x0000001d10107221 */ /* 0x000fe20000000000 */
[----:B------:R-:W-:Y:S01]  /*1620*/  FSETP.GEU.AND P1, PT, R17, -R34, PT ;  /* 0x800000221100720b */ /* 0x000fe20003f2e000 */
[----:B0-----:R-:W-:-:S02]  /*1630*/  IMAD R11, R26, 0xe1, R19 ;  /* 0x000000e11a0b7824 */ /* 0x001fc400078e0213 */
[----:B------:R-:W-:Y:S01]  /*1640*/  FADD R17, R17, R34 ;  /* 0x0000002211117221 */ /* 0x000fe20000000000 */
[----:B------:R-:W-:Y:S01]  /*1650*/  IMAD R13, R28, 0xe1, R19 ;  /* 0x000000e11c0d7824 */ /* 0x000fe200078e0213 */
[----:B------:R-:W-:Y:S01]  /*1660*/  FSEL R15, R15, RZ, P2 ;  /* 0x000000ff0f0f7208 */ /* 0x000fe20001000000 */
[--C-:B------:R-:W-:Y:S01]  /*1670*/  IMAD.WIDE R8, R9, 0x4, R2.reuse ;  /* 0x0000000409087825 */ /* 0x100fe200078e0202 */
[----:B---3--:R-:W-:Y:S02]  /*1680*/  FSEL R7, R16, RZ, P6 ;  /* 0x000000ff10077208 */ /* 0x008fe40003000000 */
[----:B------:R-:W-:Y:S01]  /*1690*/  FSEL R17, R17, RZ, P1 ;  /* 0x000000ff11117208 */ /* 0x000fe20000800000 */
[----:B------:R-:W-:-:S04]  /*16a0*/  IMAD.WIDE R10, R11, 0x4, R2 ;  /* 0x000000040b0a7825 */ /* 0x000fc800078e0202 */
[C---:B-1----:R-:W-:Y:S01]  /*16b0*/  FADD R0, R18.reuse, R25 ;  /* 0x0000001912007221 */ /* 0x042fe20000000000 */
[----:B------:R-:W-:Y:S01]  /*16c0*/  IMAD.WIDE R12, R13, 0x4, R2 ;  /* 0x000000040d0c7825 */ /* 0x000fe200078e0202 */
[----:B------:R0:W-:Y:S01]  /*16d0*/  @P3 STG.E desc[UR6][R8.64], R15 ;  /* 0x0000000f08003986 */ /* 0x0001e2000c101906 */
[----:B------:R-:W-:Y:S02]  /*16e0*/  FSETP.GEU.AND P1, PT, R18, -R25, PT ;  /* 0x800000191200720b */ /* 0x000fe40003f2e000 */
[----:B------:R-:W-:Y:S01]  /*16f0*/  IMAD R19, R30, 0xe1, R19 ;  /* 0x000000e11e137824 */ /* 0x000fe200078e0213 */
[----:B------:R0:W-:Y:S01]  /*1700*/  @P4 STG.E desc[UR6][R10.64], R7 ;  /* 0x000000070a004986 */ /* 0x0001e2000c101906 */
[----:B------:R-:W-:-:S03]  /*1710*/  FSEL R5, R0, RZ, P1 ;  /* 0x000000ff00057208 */ /* 0x000fc60000800000 */
[----:B------:R0:W-:Y:S01]  /*1720*/  @P5 STG.E desc[UR6][R12.64], R17 ;  /* 0x000000110c005986 */ /* 0x0001e2000c101906 */
[----:B------:R-:W-:Y:S01]  /*1730*/  IMAD.WIDE R2, R19, 0x4, R2 ;  /* 0x0000000413027825 */ /* 0x000fe200078e0202 */
[----:B0-----:R-:W-:Y:S06]  /*1740*/  @!P0 EXIT ;  /* 0x000000000000894d */ /* 0x001fec0003800000 */
[----:B------:R-:W-:Y:S01]  /*1750*/  STG.E desc[UR6][R2.64], R5 ;  /* 0x0000000502007986 */ /* 0x000fe2000c101906 */
[----:B------:R-:W-:Y:S05]  /*1760*/  EXIT ;  /* 0x000000000000794d */ /* 0x000fea0003800000 */
.L_x_0:
[----:B------:R-:W-:-:S00]  /*1770*/  BRA `(.L_x_0) ;  /* 0xfffffffc00fc7947 */ /* 0x000fc0000383ffff */
[----:B------:R-:W-:-:S00]  /*1780*/  NOP ;  /* 0x0000000000007918 */ /* 0x000fc00000000000 */
[----:B------:R-:W-:-:S00]  /*1790*/  NOP ;  /* 0x0000000000007918 */ /* 0x000fc00000000000 */
[----:B------:R-:W-:-:S00]  /*17a0*/  NOP ;  /* 0x0000000000007918 */ /* 0x000fc00000000000 */
[----:B------:R-:W-:-:S00]  /*17b0*/  NOP ;  /* 0x0000000000007918 */ /* 0x000fc00000000000 */
[----:B------:R-:W-:-:S00]  /*17c0*/  NOP ;  /* 0x0000000000007918 */ /* 0x000fc00000000000 */
[----:B------:R-:W-:-:S00]  /*17d0*/  NOP ;  /* 0x0000000000007918 */ /* 0x000fc00000000000 */
[----:B------:R-:W-:-:S00]  /*17e0*/  NOP ;  /* 0x0000000000007918 */ /* 0x000fc00000000000 */
[----:B------:R-:W-:-:S00]  /*17f0*/  NOP ;  /* 0x0000000000007918 */ /* 0x000fc00000000000 */
.L_x_1:


//--------------------- .nv.shared.triton_poi_fused_convolution_relu_2 --------------------------
	.section	.nv.shared.triton_poi_fused_convolution_relu_2,"aw",@nobits
	.sectionflags	@""
	.align	16
	.zero		1024


//--------------------- .nv.constant0.triton_poi_fused_convolution_relu_2 --------------------------
	.section	.nv.constant0.triton_poi_fused_convolution_relu_2,"a",@progbits
	.sectionflags	@""
	.align	4
.nv.constant0.triton_poi_fused_convolution_relu_2:
	.zero		560
